	.headerflags	@"EF_CUDA_TEXMODE_UNIFIED EF_CUDA_64BIT_ADDRESS EF_CUDA_ACCELERATORS EF_CUDA_SM90 EF_CUDA_VIRTUAL_SM(EF_CUDA_SM90)"
	.elftype	@"ET_EXEC"


//--------------------- .nv.info                  --------------------------
	.section	.nv.info,"",@"SHT_CUDA_INFO"
	.align	4


	//----- nvinfo : EIATTR_REGCOUNT
	.align		4
        /*0000*/ 	.byte	0x04, 0x2f
        /*0002*/ 	.short	(.L_1 - .L_0)
	.align		4
.L_0:
        /*0004*/ 	.word	index@(triton_poi_fused__unsafe_index_add_34)
        /*0008*/ 	.word	0x0000001e


	//----- nvinfo : EIATTR_MIN_STACK_SIZE
	.align		4
.L_1:
        /*000c*/ 	.byte	0x04, 0x12
        /*000e*/ 	.short	(.L_3 - .L_2)
	.align		4
.L_2:
        /*0010*/ 	.word	index@(triton_poi_fused__unsafe_index_add_34)
        /*0014*/ 	.word	0x00000000


	//----- nvinfo : EIATTR_FRAME_SIZE
	.align		4
.L_3:
        /*0018*/ 	.byte	0x04, 0x11
        /*001a*/ 	.short	(.L_5 - .L_4)
	.align		4
.L_4:
        /*001c*/ 	.word	index@(triton_poi_fused__unsafe_index_add_34)
        /*0020*/ 	.word	0x00000000


	//----- nvinfo : EIATTR_MIN_STACK_SIZE
	.align		4
.L_5:
        /*0024*/ 	.byte	0x04, 0x12
        /*0026*/ 	.short	(.L_7 - .L_6)
	.align		4
.L_6:
        /*0028*/ 	.word	index@(triton_poi_fused__unsafe_index_add_34)
        /*002c*/ 	.word	0x00000000
.L_7:


//--------------------- .nv.info.triton_poi_fused__unsafe_index_add_34 --------------------------
	.section	.nv.info.triton_poi_fused__unsafe_index_add_34,"",@"SHT_CUDA_INFO"
	.sectionflags	@""
	.align	4


	//----- nvinfo : EIATTR_CUDA_API_VERSION
	.align		4
        /*0000*/ 	.byte	0x04, 0x37
        /*0002*/ 	.short	(.L_9 - .L_8)
.L_8:
        /*0004*/ 	.word	0x0000007c


	//----- nvinfo : EIATTR_KPARAM_INFO
	.align		4
.L_9:
        /*0008*/ 	.byte	0x04, 0x17
        /*000a*/ 	.short	(.L_11 - .L_10)
.L_10:
        /*000c*/ 	.word	0x00000000
        /*0010*/ 	.short	0x0004
        /*0012*/ 	.short	0x0020
        /*0014*/ 	.byte	0x00, 0xf0, 0x11, 0x00


	//----- nvinfo : EIATTR_KPARAM_INFO
	.align		4
.L_11:
        /*0018*/ 	.byte	0x04, 0x17
        /*001a*/ 	.short	(.L_13 - .L_12)
.L_12:
        /*001c*/ 	.word	0x00000000
        /*0020*/ 	.short	0x0003
        /*0022*/ 	.short	0x0018
        /*0024*/ 	.byte	0x00, 0xf4, 0x21, 0x00


	//----- nvinfo : EIATTR_KPARAM_INFO
	.align		4
.L_13:
        /*0028*/ 	.byte	0x04, 0x17
        /*002a*/ 	.short	(.L_15 - .L_14)
.L_14:
        /*002c*/ 	.word	0x00000000
        /*0030*/ 	.short	0x0002
        /*0032*/ 	.short	0x0010
        /*0034*/ 	.byte	0x00, 0xf4, 0x21, 0x00


	//----- nvinfo : EIATTR_KPARAM_INFO
	.align		4
.L_15:
        /*0038*/ 	.byte	0x04, 0x17
        /*003a*/ 	.short	(.L_17 - .L_16)
.L_16:
        /*003c*/ 	.word	0x00000000
        /*0040*/ 	.short	0x0001
        /*0042*/ 	.short	0x0008
        /*0044*/ 	.byte	0x00, 0xf4, 0x21, 0x00


	//----- nvinfo : EIATTR_KPARAM_INFO
	.align		4
.L_17:
        /*0048*/ 	.byte	0x04, 0x17
        /*004a*/ 	.short	(.L_19 - .L_18)
.L_18:
        /*004c*/ 	.word	0x00000000
        /*0050*/ 	.short	0x0000
        /*0052*/ 	.short	0x0000
        /*0054*/ 	.byte	0x00, 0xf4, 0x21, 0x00


	//----- nvinfo : EIATTR_SPARSE_MMA_MASK
	.align		4
.L_19:
        /*0058*/ 	.byte	0x03, 0x50
        /*005a*/ 	.short	0x0000


	//----- nvinfo : EIATTR_MAXREG_COUNT
	.align		4
        /*005c*/ 	.byte	0x03, 0x1b
        /*005e*/ 	.short	0x00ff


	//----- nvinfo : EIATTR_EXIT_INSTR_OFFSETS
	.align		4
        /*0060*/ 	.byte	0x04, 0x1c
        /*0062*/ 	.short	(.L_21 - .L_20)


	//   ....[0]....
.L_20:
        /*0064*/ 	.word	0x000009e0


	//----- nvinfo : EIATTR_REQNTID
	.align		4
.L_21:
        /*0068*/ 	.byte	0x04, 0x10
        /*006a*/ 	.short	(.L_23 - .L_22)
.L_22:
        /*006c*/ 	.word	0x00000080
        /*0070*/ 	.word	0x00000001
        /*0074*/ 	.word	0x00000001


	//----- nvinfo : EIATTR_CBANK_PARAM_SIZE
	.align		4
.L_23:
        /*0078*/ 	.byte	0x03, 0x19
        /*007a*/ 	.short	0x0024


	//----- nvinfo : EIATTR_PARAM_CBANK
	.align		4
        /*007c*/ 	.byte	0x04, 0x0a
        /*007e*/ 	.short	(.L_25 - .L_24)
	.align		4
.L_24:
        /*0080*/ 	.word	index@(.nv.constant0.triton_poi_fused__unsafe_index_add_34)
        /*0084*/ 	.short	0x0210
        /*0086*/ 	.short	0x0024


	//----- nvinfo : EIATTR_SW_WAR
	.align		4
.L_25:
        /*0088*/ 	.byte	0x04, 0x36
        /*008a*/ 	.short	(.L_27 - .L_26)
.L_26:
        /*008c*/ 	.word	0x00000008
.L_27:


//--------------------- .nv.callgraph             --------------------------
	.section	.nv.callgraph,"",@"SHT_CUDA_CALLGRAPH"
	.align	4
	.sectionentsize	8
	.align		4
        /*0000*/ 	.word	0x00000000
	.align		4
        /*0004*/ 	.word	0xffffffff
	.align		4
        /*0008*/ 	.word	0x00000000
	.align		4
        /*000c*/ 	.word	0xfffffffe
	.align		4
        /*0010*/ 	.word	0x00000000
	.align		4
        /*0014*/ 	.word	0xfffffffd
	.align		4
        /*0018*/ 	.word	0x00000000
	.align		4
        /*001c*/ 	.word	0xfffffffc


//--------------------- .text.triton_poi_fused__unsafe_index_add_34 --------------------------
	.section	.text.triton_poi_fused__unsafe_index_add_34,"ax",@progbits
	.align	128
        .global         triton_poi_fused__unsafe_index_add_34
        .type           triton_poi_fused__unsafe_index_add_34,@function
        .size           triton_poi_fused__unsafe_index_add_34,(.L_x_1 - triton_poi_fused__unsafe_index_add_34)
        .other          triton_poi_fused__unsafe_index_add_34,@"STO_CUDA_ENTRY STV_DEFAULT"
triton_poi_fused__unsafe_index_add_34:
.text.triton_poi_fused__unsafe_index_add_34:
[----:B------:R-:W-:Y:S01]  /*0000*/  LDC R1, c[0x0][0x28] ;  /* 0x00000a00ff017b82 */ /* 0x000fe20000000800 */
[----:B------:R-:W1:Y:S07]  /*0010*/  S2R R0, SR_TID.X ;  /* 0x0000000000007919 */ /* 0x000e6e0000002100 */
[----:B------:R-:W2:Y:S01]  /*0020*/  LDC.64 R4, c[0x0][0x210] ;  /* 0x00008400ff047b82 */ /* 0x000ea20000000a00 */
[----:B------:R-:W-:Y:S01]  /*0030*/  ULDC.64 UR4, c[0x0][0x208] ;  /* 0x0000820000047ab9 */ /* 0x000fe20000000a00 */
[----:B------:R-:W-:Y:S01]  /*0040*/  ULDC.64 UR6, c[0x0][0x218] ;  /* 0x0000860000067ab9 */ /* 0x000fe20000000a00 */
[----:B------:R-:W3:Y:S01]  /*0050*/  S2R R3, SR_CTAID.X ;  /* 0x0000000000037919 */ /* 0x000ee20000002500 */
[----:B------:R-:W-:Y:S01]  /*0060*/  ULDC.64 UR8, c[0x0][0x220] ;  /* 0x0000880000087ab9 */ /* 0x000fe20000000a00 */
[----:B-1----:R-:W-:Y:S01]  /*0070*/  IMAD.SHL.U32 R0, R0, 0x4, RZ ;  /* 0x0000000400007824 */ /* 0x002fe200078e00ff */
[----:B---3--:R-:W-:-:S04]  /*0080*/  SHF.R.S32.HI R13, RZ, 0x15, R3 ;  /* 0x00000015ff0d7819 */ /* 0x008fc80000011403 */
[----:B------:R-:W-:Y:S02]  /*0090*/  LOP3.LUT R0, R0, 0x1fc, RZ, 0xc0, !PT ;  /* 0x000001fc00007812 */ /* 0x000fe400078ec0ff */
[----:B------:R-:W-:-:S03]  /*00a0*/  SGXT R13, R13, 0x1 ;  /* 0x000000010d0d781a */ /* 0x000fc60000000200 */
[----:B------:R-:W-:-:S04]  /*00b0*/  IMAD R14, R3, 0x400, R0 ;  /* 0x00000400030e7824 */ /* 0x000fc800078e0200 */
[----:B------:R-:W-:Y:S01]  /*00c0*/  VIADD R0, R14, 0x200 ;  /* 0x000002000e007836 */ /* 0x000fe20000000000 */
[----:B------:R-:W-:-:S04]  /*00d0*/  SHF.R.S32.HI R3, RZ, 0x1f, R14 ;  /* 0x0000001fff037819 */ /* 0x000fc8000001140e */
[----:B------:R-:W-:Y:S02]  /*00e0*/  LEA.HI R2, R13, R0, RZ, 0x5 ;  /* 0x000000000d027211 */ /* 0x000fe400078f28ff */
[----:B------:R-:W-:Y:S02]  /*00f0*/  LEA.HI R6, R3, R14, RZ, 0x5 ;  /* 0x0000000e03067211 */ /* 0x000fe400078f28ff */
[----:B------:R-:W-:Y:S02]  /*0100*/  SHF.R.S32.HI R3, RZ, 0x5, R2 ;  /* 0x00000005ff037819 */ /* 0x000fe40000011402 */
[----:B------:R-:W-:Y:S02]  /*0110*/  SHF.R.S32.HI R2, RZ, 0x5, R6 ;  /* 0x00000005ff027819 */ /* 0x000fe40000011406 */
[----:B------:R-:W-:Y:S02]  /*0120*/  LEA.HI R8, R3, R3, RZ, 0x5 ;  /* 0x0000000303087211 */ /* 0x000fe400078f28ff */
[----:B------:R-:W-:-:S02]  /*0130*/  LEA.HI R7, R2, R2, RZ, 0x5 ;  /* 0x0000000202077211 */ /* 0x000fc400078f28ff */
[----:B------:R-:W-:Y:S02]  /*0140*/  LOP3.LUT R8, R8, 0xffffffe0, RZ, 0xc0, !PT ;  /* 0xffffffe008087812 */ /* 0x000fe400078ec0ff */
[----:B------:R-:W-:-:S03]  /*0150*/  LOP3.LUT R7, R7, 0xffffffe0, RZ, 0xc0, !PT ;  /* 0xffffffe007077812 */ /* 0x000fc600078ec0ff */
[----:B------:R-:W-:Y:S02]  /*0160*/  IMAD.IADD R3, R3, 0x1, -R8 ;  /* 0x0000000103037824 */ /* 0x000fe400078e0a08 */
[----:B------:R-:W-:Y:S02]  /*0170*/  IMAD.IADD R7, R2, 0x1, -R7 ;  /* 0x0000000102077824 */ /* 0x000fe400078e0a07 */
[----:B--2---:R-:W-:-:S04]  /*0180*/  IMAD.WIDE R2, R3, 0x8, R4 ;  /* 0x0000000803027825 */ /* 0x004fc800078e0204 */
[----:B------:R-:W-:Y:S01]  /*0190*/  IMAD.WIDE R16, R7, 0x8, R4 ;  /* 0x0000000807107825 */ /* 0x000fe200078e0204 */
[----:B------:R-:W-:Y:S01]  /*01a0*/  LOP3.LUT R7, R6, 0xffffffe0, RZ, 0xc0, !PT ;  /* 0xffffffe006077812 */ /* 0x000fe200078ec0ff */
[----:B------:R-:W2:Y:S04]  /*01b0*/  LDG.E.EL.64 R2, desc[UR4][R2.64] ;  /* 0x0000000402027981 */ /* 0x000ea8000c2e1b00 */
[----:B------:R-:W3:Y:S01]  /*01c0*/  LDG.E.EL.64 R16, desc[UR4][R16.64] ;  /* 0x0000000410107981 */ /* 0x000ee2000c2e1b00 */
[----:B------:R-:W-:-:S04]  /*01d0*/  IMAD.IADD R7, R14, 0x1, -R7 ;  /* 0x000000010e077824 */ /* 0x000fc800078e0a07 */
[----:B------:R-:W-:-:S06]  /*01e0*/  IMAD.WIDE R8, R7, 0x8, R4 ;  /* 0x0000000807087825 */ /* 0x000fcc00078e0204 */
[----:B------:R-:W4:Y:S01]  /*01f0*/  LDG.E.EL.128 R8, desc[UR4][R8.64] ;  /* 0x0000000408087981 */ /* 0x000f22000c2e1d00 */
[----:B------:R-:W-:-:S05]  /*0200*/  VIADD R6, R14, 0x2 ;  /* 0x000000020e067836 */ /* 0x000fca0000000000 */
[----:B------:R-:W-:-:S04]  /*0210*/  LEA.HI R7, R13, R6, RZ, 0x5 ;  /* 0x000000060d077211 */ /* 0x000fc800078f28ff */
[----:B------:R-:W-:-:S05]  /*0220*/  LOP3.LUT R7, R7, 0xffffffe0, RZ, 0xc0, !PT ;  /* 0xffffffe007077812 */ /* 0x000fca00078ec0ff */
[----:B------:R-:W-:-:S04]  /*0230*/  IMAD.IADD R7, R6, 0x1, -R7 ;  /* 0x0000000106077824 */ /* 0x000fc800078e0a07 */
[----:B------:R-:W-:-:S06]  /*0240*/  IMAD.WIDE R4, R7, 0x8, R4 ;  /* 0x0000000807047825 */ /* 0x000fcc00078e0204 */
[----:B------:R-:W5:Y:S01]  /*0250*/  LDG.E.EL.128 R4, desc[UR4][R4.64] ;  /* 0x0000000404047981 */ /* 0x000f62000c2e1d00 */
[C---:B------:R-:W-:Y:S02]  /*0260*/  LEA.HI R12, R13.reuse, R14, RZ, 0xa ;  /* 0x0000000e0d0c7211 */ /* 0x040fe400078f50ff */
[----:B------:R-:W-:Y:S02]  /*0270*/  LEA.HI R0, R13, R0, RZ, 0xa ;  /* 0x000000000d007211 */ /* 0x000fe400078f50ff */
[----:B------:R-:W-:Y:S02]  /*0280*/  SHF.R.S32.HI R12, RZ, 0xa, R12 ;  /* 0x0000000aff0c7819 */ /* 0x000fe4000001140c */
[----:B------:R-:W-:-:S03]  /*0290*/  SHF.R.S32.HI R0, RZ, 0xa, R0 ;  /* 0x0000000aff007819 */ /* 0x000fc60000011400 */
[----:B------:R-:W-:Y:S02]  /*02a0*/  IMAD.SHL.U32 R12, R12, 0x100, RZ ;  /* 0x000001000c0c7824 */ /* 0x000fe400078e00ff */
[----:B------:R-:W-:Y:S01]  /*02b0*/  IMAD.SHL.U32 R0, R0, 0x100, RZ ;  /* 0x0000010000007824 */ /* 0x000fe200078e00ff */
[----:B--2---:R-:W-:Y:S02]  /*02c0*/  SHF.R.U32.HI R15, RZ, 0x1b, R3 ;  /* 0x0000001bff0f7819 */ /* 0x004fe40000011603 */
[----:B---3--:R-:W-:Y:S02]  /*02d0*/  SHF.R.U32.HI R19, RZ, 0x1b, R17 ;  /* 0x0000001bff137819 */ /* 0x008fe40000011611 */
[----:B------:R-:W-:Y:S02]  /*02e0*/  LOP3.LUT R15, R15, 0x10, RZ, 0xc0, !PT ;  /* 0x000000100f0f7812 */ /* 0x000fe400078ec0ff */
[----:B------:R-:W-:Y:S02]  /*02f0*/  LOP3.LUT R19, R19, 0x10, RZ, 0xc0, !PT ;  /* 0x0000001013137812 */ /* 0x000fe400078ec0ff */
[----:B------:R-:W-:-:S02]  /*0300*/  IADD3 R13, P1, R2, R15, RZ ;  /* 0x0000000f020d7210 */ /* 0x000fc40007f3e0ff */
[----:B------:R-:W-:Y:S02]  /*0310*/  IADD3 R18, P0, R16, R19, RZ ;  /* 0x0000001310127210 */ /* 0x000fe40007f1e0ff */
[----:B------:R-:W-:Y:S01]  /*0320*/  SHF.R.S32.HI R19, RZ, 0x1f, R12 ;  /* 0x0000001fff137819 */ /* 0x000fe2000001140c */
[----:B------:R-:W-:Y:S01]  /*0330*/  IMAD.X R16, RZ, RZ, R3, P1 ;  /* 0x000000ffff107224 */ /* 0x000fe200008e0603 */
[----:B----4-:R-:W-:Y:S01]  /*0340*/  SHF.R.U32.HI R2, RZ, 0x1b, R9 ;  /* 0x0000001bff027819 */ /* 0x010fe20000011609 */
[----:B------:R-:W-:Y:S01]  /*0350*/  IMAD.X R17, RZ, RZ, R17, P0 ;  /* 0x000000ffff117224 */ /* 0x000fe200000e0611 */
[----:B------:R-:W-:Y:S02]  /*0360*/  SHF.R.S32.HI R15, RZ, 0x1f, R0 ;  /* 0x0000001fff0f7819 */ /* 0x000fe40000011400 */
[----:B------:R-:W-:Y:S02]  /*0370*/  LEA R21, P1, R13, R0, 0x4 ;  /* 0x000000000d157211 */ /* 0x000fe400078220ff */
[----:B------:R-:W-:-:S02]  /*0380*/  LEA R25, P0, R18, R12, 0x4 ;  /* 0x0000000c12197211 */ /* 0x000fc400078020ff */
[----:B------:R-:W-:Y:S02]  /*0390*/  LOP3.LUT R12, R2, 0x10, RZ, 0xc0, !PT ;  /* 0x00000010020c7812 */ /* 0x000fe400078ec0ff */
[----:B------:R-:W-:Y:S02]  /*03a0*/  SHF.R.U32.HI R0, RZ, 0x1b, R11 ;  /* 0x0000001bff007819 */ /* 0x000fe4000001160b */
[----:B------:R-:W-:Y:S02]  /*03b0*/  LEA.HI.X R15, R13, R15, R16, 0x4, P1 ;  /* 0x0000000f0d0f7211 */ /* 0x000fe400008f2410 */
[----:B------:R-:W-:Y:S02]  /*03c0*/  LEA.HI.X R19, R18, R19, R17, 0x4, P0 ;  /* 0x0000001312137211 */ /* 0x000fe400000f2411 */
[C-C-:B------:R-:W-:Y:S02]  /*03d0*/  IADD3 R2, P0, P1, R12.reuse, R25, R8.reuse ;  /* 0x000000190c027210 */ /* 0x140fe4000791e008 */
[----:B------:R-:W-:-:S02]  /*03e0*/  IADD3 R12, P2, P3, R12, R21, R8 ;  /* 0x000000150c0c7210 */ /* 0x000fc40007b5e008 */
[----:B------:R-:W-:Y:S02]  /*03f0*/  LOP3.LUT R0, R0, 0x10, RZ, 0xc0, !PT ;  /* 0x0000001000007812 */ /* 0x000fe400078ec0ff */
[--C-:B------:R-:W-:Y:S02]  /*0400*/  IADD3.X R3, RZ, R19, R9.reuse, P0, P1 ;  /* 0x00000013ff037210 */ /* 0x100fe400007e2409 */
[----:B------:R-:W-:Y:S02]  /*0410*/  IADD3.X R9, RZ, R15, R9, P2, P3 ;  /* 0x0000000fff097210 */ /* 0x000fe400017e6409 */
[C-C-:B------:R-:W-:Y:S02]  /*0420*/  IADD3 R18, P0, P1, R0.reuse, R25, R10.reuse ;  /* 0x0000001900127210 */ /* 0x140fe4000791e00a */
[----:B------:R-:W-:Y:S01]  /*0430*/  IADD3 R0, P2, P3, R0, R21, R10 ;  /* 0x0000001500007210 */ /* 0x000fe20007b5e00a */
[----:B------:R-:W-:Y:S01]  /*0440*/  IMAD.SHL.U32 R10, R12, 0x4, RZ ;  /* 0x000000040c0a7824 */ /* 0x000fe200078e00ff */
[C---:B------:R-:W-:Y:S01]  /*0450*/  SHF.L.U64.HI R3, R2.reuse, 0x2, R3 ;  /* 0x0000000202037819 */ /* 0x040fe20000010203 */
[----:B------:R-:W-:Y:S01]  /*0460*/  IMAD.SHL.U32 R2, R2, 0x4, RZ ;  /* 0x0000000402027824 */ /* 0x000fe200078e00ff */
[----:B------:R-:W-:-:S02]  /*0470*/  SHF.L.U64.HI R16, R12, 0x2, R9 ;  /* 0x000000020c107819 */ /* 0x000fc40000010209 */
[--C-:B------:R-:W-:Y:S02]  /*0480*/  IADD3.X R17, RZ, R19, R11.reuse, P0, P1 ;  /* 0x00000013ff117210 */ /* 0x100fe400007e240b */
[----:B------:R-:W-:Y:S01]  /*0490*/  IADD3 R12, P0, R10, UR6, RZ ;  /* 0x000000060a0c7c10 */ /* 0x000fe2000ff1e0ff */
[----:B------:R-:W-:Y:S01]  /*04a0*/  IMAD.SHL.U32 R20, R18, 0x4, RZ ;  /* 0x0000000412147824 */ /* 0x000fe200078e00ff */
[----:B------:R-:W-:Y:S02]  /*04b0*/  IADD3 R8, P4, R2, UR6, RZ ;  /* 0x0000000602087c10 */ /* 0x000fe4000ff9e0ff */
[----:B------:R-:W-:Y:S02]  /*04c0*/  IADD3 R2, P5, R2, UR8, RZ ;  /* 0x0000000802027c10 */ /* 0x000fe4000ffbe0ff */
[----:B------:R-:W-:Y:S02]  /*04d0*/  IADD3.X R27, RZ, R15, R11, P2, P3 ;  /* 0x0000000fff1b7210 */ /* 0x000fe400017e640b */
[----:B------:R-:W-:-:S02]  /*04e0*/  IADD3 R10, P1, R10, UR8, RZ ;  /* 0x000000080a0a7c10 */ /* 0x000fc4000ff3e0ff */
[----:B------:R-:W-:Y:S02]  /*04f0*/  IADD3.X R13, R16, UR7, RZ, P0, !PT ;  /* 0x00000007100d7c10 */ /* 0x000fe400087fe4ff */
[----:B------:R-:W-:Y:S02]  /*0500*/  IADD3.X R9, R3, UR7, RZ, P4, !PT ;  /* 0x0000000703097c10 */ /* 0x000fe4000a7fe4ff */
[----:B------:R-:W-:Y:S01]  /*0510*/  SHF.L.U64.HI R17, R18, 0x2, R17 ;  /* 0x0000000212117819 */ /* 0x000fe20000010211 */
[----:B------:R5:W2:Y:S01]  /*0520*/  LDG.E.EL R22, desc[UR4][R12.64] ;  /* 0x000000040c167981 */ /* 0x000aa2000c2e1900 */
[----:B------:R-:W-:Y:S02]  /*0530*/  IADD3.X R3, R3, UR9, RZ, P5, !PT ;  /* 0x0000000903037c10 */ /* 0x000fe4000affe4ff */
[----:B------:R-:W-:Y:S01]  /*0540*/  IADD3 R26, P0, R20, UR6, RZ ;  /* 0x00000006141a7c10 */ /* 0x000fe2000ff1e0ff */
[----:B------:R-:W3:Y:S01]  /*0550*/  LDG.E.EL R8, desc[UR4][R8.64] ;  /* 0x0000000408087981 */ /* 0x000ee2000c2e1900 */
[----:B------:R-:W-:-:S02]  /*0560*/  IADD3.X R11, R16, UR9, RZ, P1, !PT ;  /* 0x00000009100b7c10 */ /* 0x000fc40008ffe4ff */
[C---:B------:R-:W-:Y:S01]  /*0570*/  SHF.L.U64.HI R18, R0.reuse, 0x2, R27 ;  /* 0x0000000200127819 */ /* 0x040fe2000001021b */
[----:B------:R-:W-:Y:S01]  /*0580*/  IMAD.SHL.U32 R0, R0, 0x4, RZ ;  /* 0x0000000400007824 */ /* 0x000fe200078e00ff */
[----:B------:R-:W-:Y:S01]  /*0590*/  IADD3 R16, P1, R20, UR8, RZ ;  /* 0x0000000814107c10 */ /* 0x000fe2000ff3e0ff */
[----:B------:R1:W3:Y:S01]  /*05a0*/  LDG.E.EL R23, desc[UR4][R2.64] ;  /* 0x0000000402177981 */ /* 0x0002e2000c2e1900 */
[----:B-----5:R-:W-:Y:S02]  /*05b0*/  SHF.R.U32.HI R13, RZ, 0x1b, R5 ;  /* 0x0000001bff0d7819 */ /* 0x020fe40000011605 */
[----:B------:R-:W-:Y:S01]  /*05c0*/  IADD3.X R27, R17, UR7, RZ, P0, !PT ;  /* 0x00000007111b7c10 */ /* 0x000fe200087fe4ff */
[----:B------:R-:W2:Y:S01]  /*05d0*/  LDG.E.EL R11, desc[UR4][R10.64] ;  /* 0x000000040a0b7981 */ /* 0x000ea2000c2e1900 */
[----:B------:R-:W-:Y:S02]  /*05e0*/  IADD3.X R17, R17, UR9, RZ, P1, !PT ;  /* 0x0000000911117c10 */ /* 0x000fe40008ffe4ff */
[----:B------:R-:W-:Y:S01]  /*05f0*/  IADD3 R12, P1, R0, UR8, RZ ;  /* 0x00000008000c7c10 */ /* 0x000fe2000ff3e0ff */
[----:B------:R4:W5:Y:S01]  /*0600*/  LDG.E.EL R20, desc[UR4][R26.64] ;  /* 0x000000041a147981 */ /* 0x000962000c2e1900 */
[----:B-1----:R-:W-:-:S02]  /*0610*/  IADD3 R2, P0, R0, UR6, RZ ;  /* 0x0000000600027c10 */ /* 0x002fc4000ff1e0ff */
[----:B------:R-:W-:Y:S01]  /*0620*/  LOP3.LUT R0, R13, 0x10, RZ, 0xc0, !PT ;  /* 0x000000100d007812 */ /* 0x000fe200078ec0ff */
[----:B------:R1:W5:Y:S01]  /*0630*/  LDG.E.EL R9, desc[UR4][R16.64] ;  /* 0x0000000410097981 */ /* 0x000362000c2e1900 */
[----:B------:R-:W-:Y:S02]  /*0640*/  SHF.R.U32.HI R24, RZ, 0x1b, R7 ;  /* 0x0000001bff187819 */ /* 0x000fe40000011607 */
[----:B------:R-:W-:Y:S02]  /*0650*/  IADD3.X R3, R18, UR7, RZ, P0, !PT ;  /* 0x0000000712037c10 */ /* 0x000fe400087fe4ff */
[----:B------:R-:W-:Y:S02]  /*0660*/  IADD3.X R13, R18, UR9, RZ, P1, !PT ;  /* 0x00000009120d7c10 */ /* 0x000fe40008ffe4ff */
[--C-:B------:R-:W-:Y:S02]  /*0670*/  IADD3 R18, P2, P3, R0, R25, R4.reuse ;  /* 0x0000001900127210 */ /* 0x100fe40007b5e004 */
[----:B------:R-:W-:Y:S01]  /*0680*/  LOP3.LUT R24, R24, 0x10, RZ, 0xc0, !PT ;  /* 0x0000001018187812 */ /* 0x000fe200078ec0ff */
[----:B------:R1:W5:Y:S01]  /*0690*/  LDG.E.EL R3, desc[UR4][R2.64] ;  /* 0x0000000402037981 */ /* 0x000362000c2e1900 */
[----:B------:R-:W-:Y:S01]  /*06a0*/  IADD3 R0, P0, P1, R0, R21, R4 ;  /* 0x0000001500007210 */ /* 0x000fe2000791e004 */
[----:B------:R-:W-:Y:S01]  /*06b0*/  IMAD.SHL.U32 R4, R18, 0x4, RZ ;  /* 0x0000000412047824 */ /* 0x000fe200078e00ff */
[----:B0---4-:R-:W-:Y:S01]  /*06c0*/  IADD3.X R27, RZ, R19, R5, P2, P3 ;  /* 0x00000013ff1b7210 */ /* 0x011fe200017e6405 */
[----:B------:R0:W4:Y:S01]  /*06d0*/  LDG.E.EL R10, desc[UR4][R12.64] ;  /* 0x000000040c0a7981 */ /* 0x000122000c2e1900 */
[----:B------:R-:W-:-:S02]  /*06e0*/  IADD3 R25, P5, P6, R24, R25, R6 ;  /* 0x0000001918197210 */ /* 0x000fc40007ebe006 */
[----:B------:R-:W-:Y:S02]  /*06f0*/  IADD3 R21, P2, P3, R24, R21, R6 ;  /* 0x0000001518157210 */ /* 0x000fe40007b5e006 */
[----:B-1----:R-:W-:Y:S02]  /*0700*/  SHF.L.U64.HI R16, R18, 0x2, R27 ;  /* 0x0000000212107819 */ /* 0x002fe4000001021b */
[----:B------:R-:W-:Y:S02]  /*0710*/  IADD3.X R17, RZ, R15, R5, P0, P1 ;  /* 0x0000000fff117210 */ /* 0x000fe400007e2405 */
[----:B------:R-:W-:Y:S02]  /*0720*/  IADD3 R18, P4, R4, UR6, RZ ;  /* 0x0000000604127c10 */ /* 0x000fe4000ff9e0ff */
[----:B------:R-:W-:Y:S01]  /*0730*/  IADD3 R6, P0, R4, UR8, RZ ;  /* 0x0000000804067c10 */ /* 0x000fe2000ff1e0ff */
[----:B------:R-:W-:Y:S01]  /*0740*/  IMAD.SHL.U32 R4, R25, 0x4, RZ ;  /* 0x0000000419047824 */ /* 0x000fe200078e00ff */
[----:B------:R-:W-:-:S02]  /*0750*/  IADD3.X R2, RZ, R19, R7, P5, P6 ;  /* 0x00000013ff027210 */ /* 0x000fc40002fec407 */
[----:B0-----:R-:W-:Y:S02]  /*0760*/  IADD3.X R12, RZ, R15, R7, P2, P3 ;  /* 0x0000000fff0c7210 */ /* 0x001fe400017e6407 */
[----:B------:R-:W-:Y:S02]  /*0770*/  SHF.L.U64.HI R5, R25, 0x2, R2 ;  /* 0x0000000219057819 */ /* 0x000fe40000010202 */
[----:B------:R-:W-:Y:S02]  /*0780*/  IADD3.X R7, R16, UR9, RZ, P0, !PT ;  /* 0x0000000910077c10 */ /* 0x000fe400087fe4ff */
[C---:B------:R-:W-:Y:S01]  /*0790*/  SHF.L.U64.HI R2, R0.reuse, 0x2, R17 ;  /* 0x0000000200027819 */ /* 0x040fe20000010211 */
[----:B------:R-:W-:Y:S01]  /*07a0*/  IMAD.SHL.U32 R0, R0, 0x4, RZ ;  /* 0x0000000400007824 */ /* 0x000fe200078e00ff */
[----:B------:R-:W-:Y:S01]  /*07b0*/  IADD3 R26, P0, R4, UR6, RZ ;  /* 0x00000006041a7c10 */ /* 0x000fe2000ff1e0ff */
[----:B------:R-:W-:Y:S01]  /*07c0*/  IMAD.SHL.U32 R13, R21, 0x4, RZ ;  /* 0x00000004150d7824 */ /* 0x000fe200078e00ff */
[----:B------:R-:W-:Y:S01]  /*07d0*/  IADD3.X R19, R16, UR7, RZ, P4, !PT ;  /* 0x0000000710137c10 */ /* 0x000fe2000a7fe4ff */
[----:B------:R0:W4:Y:S01]  /*07e0*/  LDG.E.EL R25, desc[UR4][R6.64] ;  /* 0x0000000406197981 */ /* 0x000122000c2e1900 */
[----:B------:R-:W-:-:S02]  /*07f0*/  IADD3.X R27, R5, UR7, RZ, P0, !PT ;  /* 0x00000007051b7c10 */ /* 0x000fc400087fe4ff */
[----:B------:R-:W-:Y:S01]  /*0800*/  IADD3 R16, P0, R0, UR6, RZ ;  /* 0x0000000600107c10 */ /* 0x000fe2000ff1e0ff */
[----:B------:R1:W4:Y:S01]  /*0810*/  LDG.E.EL R24, desc[UR4][R18.64] ;  /* 0x0000000412187981 */ /* 0x000322000c2e1900 */
[----:B------:R-:W-:Y:S02]  /*0820*/  IADD3 R4, P1, R4, UR8, RZ ;  /* 0x0000000804047c10 */ /* 0x000fe4000ff3e0ff */
[----:B------:R-:W-:Y:S02]  /*0830*/  IADD3.X R17, R2, UR7, RZ, P0, !PT ;  /* 0x0000000702117c10 */ /* 0x000fe400087fe4ff */
[----:B------:R-:W-:Y:S02]  /*0840*/  SHF.L.U64.HI R15, R21, 0x2, R12 ;  /* 0x00000002150f7819 */ /* 0x000fe4000001020c */
[----:B0-----:R-:W-:Y:S01]  /*0850*/  IADD3 R6, P2, R0, UR8, RZ ;  /* 0x0000000800067c10 */ /* 0x001fe2000ff5e0ff */
[----:B------:R0:W4:Y:S01]  /*0860*/  LDG.E.EL R21, desc[UR4][R26.64] ;  /* 0x000000041a157981 */ /* 0x000122000c2e1900 */
[----:B------:R-:W-:-:S02]  /*0870*/  IADD3.X R5, R5, UR9, RZ, P1, !PT ;  /* 0x0000000905057c10 */ /* 0x000fc40008ffe4ff */
[----:B-1----:R-:W-:Y:S02]  /*0880*/  IADD3 R18, P0, R13, UR8, RZ ;  /* 0x000000080d127c10 */ /* 0x002fe4000ff1e0ff */
[----:B------:R-:W-:Y:S01]  /*0890*/  IADD3 R12, P1, R13, UR6, RZ ;  /* 0x000000060d0c7c10 */ /* 0x000fe2000ff3e0ff */
[----:B------:R2:W4:Y:S01]  /*08a0*/  LDG.E.EL R0, desc[UR4][R4.64] ;  /* 0x0000000404007981 */ /* 0x000522000c2e1900 */
[----:B------:R-:W-:Y:S02]  /*08b0*/  IADD3.X R7, R2, UR9, RZ, P2, !PT ;  /* 0x0000000902077c10 */ /* 0x000fe400097fe4ff */
[----:B------:R-:W-:Y:S01]  /*08c0*/  IADD3.X R19, R15, UR9, RZ, P0, !PT ;  /* 0x000000090f137c10 */ /* 0x000fe200087fe4ff */
[----:B------:R-:W4:Y:S01]  /*08d0*/  LDG.E.EL R2, desc[UR4][R16.64] ;  /* 0x0000000410027981 */ /* 0x000f22000c2e1900 */
[----:B------:R-:W-:Y:S01]  /*08e0*/  IADD3.X R13, R15, UR7, RZ, P1, !PT ;  /* 0x000000070f0d7c10 */ /* 0x000fe20008ffe4ff */
[----:B0-----:R-:W0:Y:S02]  /*08f0*/  LDC.64 R26, c[0x0][0x228] ;  /* 0x00008a00ff1a7b82 */ /* 0x001e240000000a00 */
[----:B------:R-:W4:Y:S04]  /*0900*/  LDG.E.EL R7, desc[UR4][R6.64] ;  /* 0x0000000406077981 */ /* 0x000f28000c2e1900 */
[----:B------:R-:W4:Y:S04]  /*0910*/  LDG.E.EL R12, desc[UR4][R12.64] ;  /* 0x000000040c0c7981 */ /* 0x000f28000c2e1900 */
[----:B------:R-:W4:Y:S01]  /*0920*/  LDG.E.EL R19, desc[UR4][R18.64] ;  /* 0x0000000412137981 */ /* 0x000f22000c2e1900 */
[----:B0-----:R-:W-:-:S04]  /*0930*/  IMAD.WIDE R14, R14, 0x4, R26 ;  /* 0x000000040e0e7825 */ /* 0x001fc800078e021a */
[----:B---3--:R-:W-:Y:S01]  /*0940*/  FADD R8, R8, R23 ;  /* 0x0000001708087221 */ /* 0x008fe20000000000 */
[----:B--2---:R-:W-:Y:S01]  /*0950*/  FADD R4, R22, R11 ;  /* 0x0000000b16047221 */ /* 0x004fe20000000000 */
[----:B-----5:R-:W-:Y:S01]  /*0960*/  FADD R9, R20, R9 ;  /* 0x0000000914097221 */ /* 0x020fe20000000000 */
[----:B----4-:R-:W-:Y:S01]  /*0970*/  FADD R5, R3, R10 ;  /* 0x0000000a03057221 */ /* 0x010fe20000000000 */
[----:B------:R-:W-:Y:S01]  /*0980*/  FADD R10, R24, R25 ;  /* 0x00000019180a7221 */ /* 0x000fe20000000000 */
[----:B------:R-:W-:Y:S01]  /*0990*/  FADD R11, R21, R0 ;  /* 0x00000000150b7221 */ /* 0x000fe20000000000 */
[----:B------:R-:W-:-:S04]  /*09a0*/  FADD R6, R2, R7 ;  /* 0x0000000702067221 */ /* 0x000fc80000000000 */
[----:B------:R-:W-:Y:S01]  /*09b0*/  STG.E.128 desc[UR4][R14.64], R8 ;  /* 0x000000080e007986 */ /* 0x000fe2000c101d04 */
[----:B------:R-:W-:-:S05]  /*09c0*/  FADD R7, R12, R19 ;  /* 0x000000130c077221 */ /* 0x000fca0000000000 */
[----:B------:R-:W-:Y:S01]  /*09d0*/  STG.E.128 desc[UR4][R14.64+0x800], R4 ;  /* 0x000800040e007986 */ /* 0x000fe2000c101d04 */
[----:B------:R-:W-:Y:S05]  /*09e0*/  EXIT ;  /* 0x000000000000794d */ /* 0x000fea0003800000 */
.L_x_0:
[----:B------:R-:W-:-:S00]  /*09f0*/  BRA `(.L_x_0) ;  /* 0xfffffffc00fc7947 */ /* 0x000fc0000383ffff */
[----:B------:R-:W-:-:S00]  /*0a00*/  NOP ;  /* 0x0000000000007918 */ /* 0x000fc00000000000 */
[----:B------:R-:W-:-:S00]  /*0a10*/  NOP ;  /* 0x0000000000007918 */ /* 0x000fc00000000000 */
[----:B------:R-:W-:-:S00]  /*0a20*/  NOP ;  /* 0x0000000000007918 */ /* 0x000fc00000000000 */
[----:B------:R-:W-:-:S00]  /*0a30*/  NOP ;  /* 0x0000000000007918 */ /* 0x000fc00000000000 */
[----:B------:R-:W-:-:S00]  /*0a40*/  NOP ;  /* 0x0000000000007918 */ /* 0x000fc00000000000 */
[----:B------:R-:W-:-:S00]  /*0a50*/  NOP ;  /* 0x0000000000007918 */ /* 0x000fc00000000000 */
[----:B------:R-:W-:-:S00]  /*0a60*/  NOP ;  /* 0x0000000000007918 */ /* 0x000fc00000000000 */
[----:B------:R-:W-:-:S00]  /*0a70*/  NOP ;  /* 0x0000000000007918 */ /* 0x000fc00000000000 */
.L_x_1:


//--------------------- .nv.constant0.triton_poi_fused__unsafe_index_add_34 --------------------------
	.section	.nv.constant0.triton_poi_fused__unsafe_index_add_34,"a",@progbits
	.sectionflags	@""
	.align	4
.nv.constant0.triton_poi_fused__unsafe_index_add_34:
	.zero		564
